//
// Generated by NVIDIA NVVM Compiler
//
// Compiler Build ID: CL-36424714
// Cuda compilation tools, release 13.0, V13.0.88
// Based on NVVM 20.0.0
//

.version 9.0
.target sm_100
.address_size 64

	// .globl	_Z15halftomo_kernelPfS_S_iii

.visible .entry _Z15halftomo_kernelPfS_S_iii(
	.param .u64 .ptr .align 1 _Z15halftomo_kernelPfS_S_iii_param_0,
	.param .u64 .ptr .align 1 _Z15halftomo_kernelPfS_S_iii_param_1,
	.param .u64 .ptr .align 1 _Z15halftomo_kernelPfS_S_iii_param_2,
	.param .u32 _Z15halftomo_kernelPfS_S_iii_param_3,
	.param .u32 _Z15halftomo_kernelPfS_S_iii_param_4,
	.param .u32 _Z15halftomo_kernelPfS_S_iii_param_5
)
{
	.reg .pred 	%p<6>;
	.reg .b32 	%r<32>;
	.reg .b32 	%f<10>;
	.reg .b64 	%rd<23>;

	ld.param.u64 	%rd4, [_Z15halftomo_kernelPfS_S_iii_param_0];
	ld.param.u64 	%rd5, [_Z15halftomo_kernelPfS_S_iii_param_1];
	ld.param.u64 	%rd3, [_Z15halftomo_kernelPfS_S_iii_param_2];
	ld.param.u32 	%r7, [_Z15halftomo_kernelPfS_S_iii_param_3];
	ld.param.u32 	%r5, [_Z15halftomo_kernelPfS_S_iii_param_4];
	ld.param.u32 	%r6, [_Z15halftomo_kernelPfS_S_iii_param_5];
	cvta.to.global.u64 	%rd1, %rd5;
	cvta.to.global.u64 	%rd2, %rd4;
	mov.u32 	%r8, %ntid.x;
	mov.u32 	%r9, %ctaid.x;
	mov.u32 	%r10, %tid.x;
	mad.lo.s32 	%r1, %r8, %r9, %r10;
	mov.u32 	%r11, %ntid.y;
	mov.u32 	%r12, %ctaid.y;
	mov.u32 	%r13, %tid.y;
	mad.lo.s32 	%r14, %r11, %r12, %r13;
	shr.u32 	%r15, %r7, 31;
	add.s32 	%r16, %r7, %r15;
	shr.s32 	%r17, %r16, 1;
	shl.b32 	%r4, %r6, 1;
	setp.ge.s32 	%p1, %r1, %r4;
	setp.ge.s32 	%p2, %r14, %r17;
	or.pred  	%p3, %p1, %p2;
	@%p3 bra 	$L__BB0_6;
	setp.ge.s32 	%p4, %r1, %r6;
	@%p4 bra 	$L__BB0_3;
	mad.lo.s32 	%r30, %r5, %r14, %r1;
	mul.wide.s32 	%rd19, %r30, 4;
	add.s64 	%rd20, %rd2, %rd19;
	ld.global.f32 	%f9, [%rd20];
	mad.lo.s32 	%r31, %r4, %r14, %r1;
	mul.wide.s32 	%rd21, %r31, 4;
	add.s64 	%rd22, %rd1, %rd21;
	st.global.f32 	[%rd22], %f9;
	bra.uni 	$L__BB0_6;
$L__BB0_3:
	setp.ge.s32 	%p5, %r1, %r5;
	@%p5 bra 	$L__BB0_5;
	sub.s32 	%r23, %r1, %r6;
	cvta.to.global.u64 	%rd10, %rd3;
	mul.wide.s32 	%rd11, %r23, 4;
	add.s64 	%rd12, %rd10, %rd11;
	ld.global.f32 	%f2, [%rd12];
	mov.f32 	%f3, 0f3F800000;
	sub.f32 	%f4, %f3, %f2;
	mad.lo.s32 	%r24, %r5, %r14, %r1;
	mul.wide.s32 	%rd13, %r24, 4;
	add.s64 	%rd14, %rd2, %rd13;
	ld.global.f32 	%f5, [%rd14];
	add.s32 	%r25, %r17, %r14;
	not.b32 	%r26, %r1;
	add.s32 	%r27, %r4, %r26;
	mad.lo.s32 	%r28, %r25, %r5, %r27;
	mul.wide.s32 	%rd15, %r28, 4;
	add.s64 	%rd16, %rd2, %rd15;
	ld.global.f32 	%f6, [%rd16];
	mul.f32 	%f7, %f2, %f6;
	fma.rn.f32 	%f8, %f4, %f5, %f7;
	mad.lo.s32 	%r29, %r4, %r14, %r1;
	mul.wide.s32 	%rd17, %r29, 4;
	add.s64 	%rd18, %rd1, %rd17;
	st.global.f32 	[%rd18], %f8;
	bra.uni 	$L__BB0_6;
$L__BB0_5:
	add.s32 	%r18, %r17, %r14;
	not.b32 	%r19, %r1;
	add.s32 	%r20, %r4, %r19;
	mad.lo.s32 	%r21, %r18, %r5, %r20;
	mul.wide.s32 	%rd6, %r21, 4;
	add.s64 	%rd7, %rd2, %rd6;
	ld.global.f32 	%f1, [%rd7];
	mad.lo.s32 	%r22, %r4, %r14, %r1;
	mul.wide.s32 	%rd8, %r22, 4;
	add.s64 	%rd9, %rd1, %rd8;
	st.global.f32 	[%rd9], %f1;
$L__BB0_6:
	ret;

}


// ===== COMPILED SASS (sm_100) =====

	.target	sm_100

	.elftype	@"ET_EXEC"


//--------------------- .note.nv.tkinfo           --------------------------
	.section	.note.nv.tkinfo,"",@"SHT_NOTE"
	.sectionflags	@"SHF_NOTE_NV_TKINFO"
	.tkinfo
        /*0018*/ 	.word	0x00000002
        /*0030*/ 	.string	""
        /*0030*/ 	.string	"ptxas"
        /*0030*/ 	.string	"Cuda compilation tools, release 13.0, V13.0.88"
        /*0030*/ 	.string	"Build cuda_13.0.r13.0/compiler.36424714_0"
        /*0030*/ 	.string	"-arch sm_100 -m 64 "



//--------------------- .note.nv.cuinfo           --------------------------
	.section	.note.nv.cuinfo,"",@"SHT_NOTE"
	.sectionflags	@"SHF_NOTE_NV_CUINFO"
        /*0018*/ 	.short	0x0002
        /*001a*/ 	.short	0x0064
        /*001c*/ 	.short	0x0082
	.zero		2


//--------------------- .nv.info                  --------------------------
	.section	.nv.info,"",@"SHT_CUDA_INFO"
	.align	4


	//----- nvinfo : EIATTR_REGCOUNT
	.align		4
        /*0000*/ 	.byte	0x04, 0x2f
        /*0002*/ 	.short	(.L_1 - .L_0)
	.align		4
.L_0:
        /*0004*/ 	.word	index@(_Z15halftomo_kernelPfS_S_iii)
        /*0008*/ 	.word	0x00000010


	//----- nvinfo : EIATTR_FRAME_SIZE
	.align		4
.L_1:
        /*000c*/ 	.byte	0x04, 0x11
        /*000e*/ 	.short	(.L_3 - .L_2)
	.align		4
.L_2:
        /*0010*/ 	.word	index@(_Z15halftomo_kernelPfS_S_iii)
        /*0014*/ 	.word	0x00000000


	//----- nvinfo : EIATTR_MIN_STACK_SIZE
	.align		4
.L_3:
        /*0018*/ 	.byte	0x04, 0x12
        /*001a*/ 	.short	(.L_5 - .L_4)
	.align		4
.L_4:
        /*001c*/ 	.word	index@(_Z15halftomo_kernelPfS_S_iii)
        /*0020*/ 	.word	0x00000000
.L_5:


//--------------------- .nv.compat                --------------------------
	.section	.nv.compat,"",@"SHT_CUDA_COMPAT_INFO"
	.align	4
        /*0000*/ 	.byte	0x02, 0x09, 0x00, 0x00, 0x02, 0x02, 0x01, 0x00, 0x02, 0x05, 0x05, 0x00, 0x03, 0x07, 0x01, 0x01
        /*0010*/ 	.byte	0x02, 0x03, 0x00, 0x00, 0x02, 0x06, 0x01, 0x00, 0x04, 0x0b, 0x08, 0x00, 0x09, 0x00, 0x00, 0x00
        /*0020*/ 	.byte	0x00, 0x00, 0x00, 0x00


//--------------------- .nv.info._Z15halftomo_kernelPfS_S_iii --------------------------
	.section	.nv.info._Z15halftomo_kernelPfS_S_iii,"",@"SHT_CUDA_INFO"
	.sectionflags	@""
	.align	4


	//----- nvinfo : EIATTR_CUDA_API_VERSION
	.align		4
        /*0000*/ 	.byte	0x04, 0x37
        /*0002*/ 	.short	(.L_7 - .L_6)
.L_6:
        /*0004*/ 	.word	0x00000082


	//----- nvinfo : EIATTR_KPARAM_INFO
	.align		4
.L_7:
        /*0008*/ 	.byte	0x04, 0x17
        /*000a*/ 	.short	(.L_9 - .L_8)
.L_8:
        /*000c*/ 	.word	0x00000000
        /*0010*/ 	.short	0x0005
        /*0012*/ 	.short	0x0020
        /*0014*/ 	.byte	0x00, 0xf0, 0x11, 0x00


	//----- nvinfo : EIATTR_KPARAM_INFO
	.align		4
.L_9:
        /*0018*/ 	.byte	0x04, 0x17
        /*001a*/ 	.short	(.L_11 - .L_10)
.L_10:
        /*001c*/ 	.word	0x00000000
        /*0020*/ 	.short	0x0004
        /*0022*/ 	.short	0x001c
        /*0024*/ 	.byte	0x00, 0xf0, 0x11, 0x00


	//----- nvinfo : EIATTR_KPARAM_INFO
	.align		4
.L_11:
        /*0028*/ 	.byte	0x04, 0x17
        /*002a*/ 	.short	(.L_13 - .L_12)
.L_12:
        /*002c*/ 	.word	0x00000000
        /*0030*/ 	.short	0x0003
        /*0032*/ 	.short	0x0018
        /*0034*/ 	.byte	0x00, 0xf0, 0x11, 0x00


	//----- nvinfo : EIATTR_KPARAM_INFO
	.align		4
.L_13:
        /*0038*/ 	.byte	0x04, 0x17
        /*003a*/ 	.short	(.L_15 - .L_14)
.L_14:
        /*003c*/ 	.word	0x00000000
        /*0040*/ 	.short	0x0002
        /*0042*/ 	.short	0x0010
        /*0044*/ 	.byte	0x00, 0xf5, 0x21, 0x00


	//----- nvinfo : EIATTR_KPARAM_INFO
	.align		4
.L_15:
        /*0048*/ 	.byte	0x04, 0x17
        /*004a*/ 	.short	(.L_17 - .L_16)
.L_16:
        /*004c*/ 	.word	0x00000000
        /*0050*/ 	.short	0x0001
        /*0052*/ 	.short	0x0008
        /*0054*/ 	.byte	0x00, 0xf5, 0x21, 0x00


	//----- nvinfo : EIATTR_KPARAM_INFO
	.align		4
.L_17:
        /*0058*/ 	.byte	0x04, 0x17
        /*005a*/ 	.short	(.L_19 - .L_18)
.L_18:
        /*005c*/ 	.word	0x00000000
        /*0060*/ 	.short	0x0000
        /*0062*/ 	.short	0x0000
        /*0064*/ 	.byte	0x00, 0xf5, 0x21, 0x00


	//----- nvinfo : EIATTR_SPARSE_MMA_MASK
	.align		4
.L_19:
        /*0068*/ 	.byte	0x03, 0x50
        /*006a*/ 	.short	0x0000


	//----- nvinfo : EIATTR_MAXREG_COUNT
	.align		4
        /*006c*/ 	.byte	0x03, 0x1b
        /*006e*/ 	.short	0x00ff


	//----- nvinfo : EIATTR_MERCURY_ISA_VERSION
	.align		4
        /*0070*/ 	.byte	0x03, 0x5f
        /*0072*/ 	.short	0x0101


	//----- nvinfo : EIATTR_VRC_CTA_INIT_COUNT
	.align		4
        /*0074*/ 	.byte	0x02, 0x4a
	.zero		1
	.zero		1


	//----- nvinfo : EIATTR_EXIT_INSTR_OFFSETS
	.align		4
        /*0078*/ 	.byte	0x04, 0x1c
        /*007a*/ 	.short	(.L_21 - .L_20)


	//   ....[0]....
.L_20:
        /*007c*/ 	.word	0x00000100


	//   ....[1]....
        /*0080*/ 	.word	0x000001d0


	//   ....[2]....
        /*0084*/ 	.word	0x00000360


	//   ....[3]....
        /*0088*/ 	.word	0x00000420


	//----- nvinfo : EIATTR_CRS_STACK_SIZE
	.align		4
.L_21:
        /*008c*/ 	.byte	0x04, 0x1e
        /*008e*/ 	.short	(.L_23 - .L_22)
.L_22:
        /*0090*/ 	.word	0x00000000


	//----- nvinfo : EIATTR_CBANK_PARAM_SIZE
	.align		4
.L_23:
        /*0094*/ 	.byte	0x03, 0x19
        /*0096*/ 	.short	0x0024


	//----- nvinfo : EIATTR_PARAM_CBANK
	.align		4
        /*0098*/ 	.byte	0x04, 0x0a
        /*009a*/ 	.short	(.L_25 - .L_24)
	.align		4
.L_24:
        /*009c*/ 	.word	index@(.nv.constant0._Z15halftomo_kernelPfS_S_iii)
        /*00a0*/ 	.short	0x0380
        /*00a2*/ 	.short	0x0024


	//----- nvinfo : EIATTR_SW_WAR
	.align		4
.L_25:
        /*00a4*/ 	.byte	0x04, 0x36
        /*00a6*/ 	.short	(.L_27 - .L_26)
.L_26:
        /*00a8*/ 	.word	0x00000008
.L_27:


//--------------------- .nv.callgraph             --------------------------
	.section	.nv.callgraph,"",@"SHT_CUDA_CALLGRAPH"
	.align	4
	.sectionentsize	8
	.align		4
        /*0000*/ 	.word	0x00000000
	.align		4
        /*0004*/ 	.word	0xffffffff
	.align		4
        /*0008*/ 	.word	0x00000000
	.align		4
        /*000c*/ 	.word	0xfffffffe
	.align		4
        /*0010*/ 	.word	0x00000000
	.align		4
        /*0014*/ 	.word	0xfffffffd
	.align		4
        /*0018*/ 	.word	0x00000000
	.align		4
        /*001c*/ 	.word	0xfffffffc


//--------------------- .text._Z15halftomo_kernelPfS_S_iii --------------------------
	.section	.text._Z15halftomo_kernelPfS_S_iii,"ax",@progbits
	.align	128
        .global         _Z15halftomo_kernelPfS_S_iii
        .type           _Z15halftomo_kernelPfS_S_iii,@function
        .size           _Z15halftomo_kernelPfS_S_iii,(.L_x_3 - _Z15halftomo_kernelPfS_S_iii)
        .other          _Z15halftomo_kernelPfS_S_iii,@"STO_CUDA_ENTRY STV_DEFAULT"
_Z15halftomo_kernelPfS_S_iii:
.text._Z15halftomo_kernelPfS_S_iii:
[----:B------:R-:W-:Y:S01]  /*0000*/  LDC R1, c[0x0][0x37c] ;  /* 0x0000df00ff017b82 */ /* 0x000fe20000000800 */
[----:B------:R-:W0:Y:S01]  /*0010*/  S2R R3, SR_CTAID.Y ;  /* 0x0000000000037919 */ /* 0x000e220000002600 */
[----:B------:R-:W1:Y:S01]  /*0020*/  LDCU UR4, c[0x0][0x398] ;  /* 0x00007300ff0477ac */ /* 0x000e620008000800 */
[----:B------:R-:W0:Y:S01]  /*0030*/  S2R R2, SR_TID.Y ;  /* 0x0000000000027919 */ /* 0x000e220000002200 */
[----:B------:R-:W2:Y:S01]  /*0040*/  LDCU UR6, c[0x0][0x360] ;  /* 0x00006c00ff0677ac */ /* 0x000ea20008000800 */
[----:B------:R-:W2:Y:S01]  /*0050*/  S2R R0, SR_CTAID.X ;  /* 0x0000000000007919 */ /* 0x000ea20000002500 */
[----:B------:R-:W0:Y:S01]  /*0060*/  LDCU UR5, c[0x0][0x364] ;  /* 0x00006c80ff0577ac */ /* 0x000e220008000800 */
[----:B------:R-:W2:Y:S01]  /*0070*/  S2R R5, SR_TID.X ;  /* 0x0000000000057919 */ /* 0x000ea20000002100 */
[----:B------:R-:W3:Y:S01]  /*0080*/  LDCU UR8, c[0x0][0x3a0] ;  /* 0x00007400ff0877ac */ /* 0x000ee20008000800 */
[----:B-1----:R-:W-:-:S04]  /*0090*/  ULEA.HI UR4, UR4, UR4, URZ, 0x1 ;  /* 0x0000000404047291 */ /* 0x002fc8000f8f08ff */
[----:B------:R-:W-:Y:S01]  /*00a0*/  USHF.R.S32.HI UR4, URZ, 0x1, UR4 ;  /* 0x00000001ff047899 */ /* 0x000fe20008011404 */
[----:B0-----:R-:W-:Y:S01]  /*00b0*/  IMAD R3, R3, UR5, R2 ;  /* 0x0000000503037c24 */ /* 0x001fe2000f8e0202 */
[----:B---3--:R-:W-:-:S04]  /*00c0*/  USHF.L.U32 UR5, UR8, 0x1, URZ ;  /* 0x0000000108057899 */ /* 0x008fc800080006ff */
[----:B------:R-:W-:Y:S01]  /*00d0*/  ISETP.GE.AND P0, PT, R3, UR4, PT ;  /* 0x0000000403007c0c */ /* 0x000fe2000bf06270 */
[----:B--2---:R-:W-:-:S05]  /*00e0*/  IMAD R0, R0, UR6, R5 ;  /* 0x0000000600007c24 */ /* 0x004fca000f8e0205 */
[----:B------:R-:W-:-:S13]  /*00f0*/  ISETP.GE.OR P0, PT, R0, UR5, P0 ;  /* 0x0000000500007c0c */ /* 0x000fda0008706670 */
[----:B------:R-:W-:Y:S05]  /*0100*/  @P0 EXIT ;  /* 0x000000000000094d */ /* 0x000fea0003800000 */
[----:B------:R-:W-:Y:S01]  /*0110*/  ISETP.GE.AND P0, PT, R0, UR8, PT ;  /* 0x0000000800007c0c */ /* 0x000fe2000bf06270 */
[----:B------:R-:W0:-:S12]  /*0120*/  LDCU.64 UR6, c[0x0][0x358] ;  /* 0x00006b00ff0677ac */ /* 0x000e180008000a00 */
[----:B------:R-:W-:Y:S05]  /*0130*/  @P0 BRA `(.L_x_0) ;  /* 0x0000000000280947 */ /* 0x000fea0003800000 */
[----:B------:R-:W1:Y:S01]  /*0140*/  LDC.64 R4, c[0x0][0x380] ;  /* 0x0000e000ff047b82 */ /* 0x000e620000000a00 */
[----:B------:R-:W2:Y:S02]  /*0150*/  LDCU UR9, c[0x0][0x39c] ;  /* 0x00007380ff0977ac */ /* 0x000ea40008000800 */
[----:B--2---:R-:W-:-:S04]  /*0160*/  IMAD R7, R3, UR9, R0 ;  /* 0x0000000903077c24 */ /* 0x004fc8000f8e0200 */
[----:B-1----:R-:W-:Y:S02]  /*0170*/  IMAD.WIDE R4, R7, 0x4, R4 ;  /* 0x0000000407047825 */ /* 0x002fe400078e0204 */
[----:B------:R-:W1:Y:S04]  /*0180*/  LDC.64 R6, c[0x0][0x388] ;  /* 0x0000e200ff067b82 */ /* 0x000e680000000a00 */
[----:B0-----:R-:W2:Y:S01]  /*0190*/  LDG.E R5, desc[UR6][R4.64] ;  /* 0x0000000604057981 */ /* 0x001ea2000c1e1900 */
[----:B------:R-:W-:-:S04]  /*01a0*/  IMAD R3, R3, UR5, R0 ;  /* 0x0000000503037c24 */ /* 0x000fc8000f8e0200 */
[----:B-1----:R-:W-:-:S05]  /*01b0*/  IMAD.WIDE R2, R3, 0x4, R6 ;  /* 0x0000000403027825 */ /* 0x002fca00078e0206 */
[----:B--2---:R-:W-:Y:S01]  /*01c0*/  STG.E desc[UR6][R2.64], R5 ;  /* 0x0000000502007986 */ /* 0x004fe2000c101906 */
[----:B------:R-:W-:Y:S05]  /*01d0*/  EXIT ;  /* 0x000000000000794d */ /* 0x000fea0003800000 */
.L_x_0:
[----:B------:R-:W1:Y:S02]  /*01e0*/  LDC R13, c[0x0][0x39c] ;  /* 0x0000e700ff0d7b82 */ /* 0x000e640000000800 */
[----:B-1----:R-:W-:-:S13]  /*01f0*/  ISETP.GE.AND P0, PT, R0, R13, PT ;  /* 0x0000000d0000720c */ /* 0x002fda0003f06270 */
[----:B------:R-:W-:Y:S05]  /*0200*/  @P0 BRA `(.L_x_1) ;  /* 0x0000000000580947 */ /* 0x000fea0003800000 */
[----:B------:R-:W1:Y:S01]  /*0210*/  LDC.64 R4, c[0x0][0x390] ;  /* 0x0000e400ff047b82 */ /* 0x000e620000000a00 */
[----:B------:R-:W-:Y:S02]  /*0220*/  LOP3.LUT R6, RZ, R0, RZ, 0x33, !PT ;  /* 0x00000000ff067212 */ /* 0x000fe400078e33ff */
[----:B------:R-:W-:Y:S02]  /*0230*/  IADD3 R2, PT, PT, R3, UR4, RZ ;  /* 0x0000000403027c10 */ /* 0x000fe4000fffe0ff */
[----:B------:R-:W-:Y:S02]  /*0240*/  IADD3 R11, PT, PT, R6, UR5, RZ ;  /* 0x00000005060b7c10 */ /* 0x000fe4000fffe0ff */
[----:B------:R-:W-:Y:S01]  /*0250*/  IADD3 R7, PT, PT, R0, -UR8, RZ ;  /* 0x8000000800077c10 */ /* 0x000fe2000fffe0ff */
[----:B------:R-:W2:Y:S02]  /*0260*/  LDC.64 R8, c[0x0][0x380] ;  /* 0x0000e000ff087b82 */ /* 0x000ea40000000a00 */
[----:B------:R-:W-:-:S02]  /*0270*/  IMAD R11, R2, R13, R11 ;  /* 0x0000000d020b7224 */ /* 0x000fc400078e020b */
[----:B------:R-:W-:Y:S02]  /*0280*/  IMAD R13, R3, R13, R0 ;  /* 0x0000000d030d7224 */ /* 0x000fe400078e0200 */
[----:B-1----:R-:W-:-:S06]  /*0290*/  IMAD.WIDE R4, R7, 0x4, R4 ;  /* 0x0000000407047825 */ /* 0x002fcc00078e0204 */
[----:B0-----:R-:W3:Y:S01]  /*02a0*/  LDG.E R4, desc[UR6][R4.64] ;  /* 0x0000000604047981 */ /* 0x001ee2000c1e1900 */
[--C-:B--2---:R-:W-:Y:S02]  /*02b0*/  IMAD.WIDE R6, R11, 0x4, R8.reuse ;  /* 0x000000040b067825 */ /* 0x104fe400078e0208 */
[----:B------:R-:W0:Y:S02]  /*02c0*/  LDC.64 R10, c[0x0][0x388] ;  /* 0x0000e200ff0a7b82 */ /* 0x000e240000000a00 */
[----:B------:R-:W-:Y:S02]  /*02d0*/  IMAD.WIDE R8, R13, 0x4, R8 ;  /* 0x000000040d087825 */ /* 0x000fe400078e0208 */
[----:B------:R-:W2:Y:S04]  /*02e0*/  LDG.E R7, desc[UR6][R6.64] ;  /* 0x0000000606077981 */ /* 0x000ea8000c1e1900 */
[----:B------:R-:W4:Y:S01]  /*02f0*/  LDG.E R9, desc[UR6][R8.64] ;  /* 0x0000000608097981 */ /* 0x000f22000c1e1900 */
[----:B------:R-:W-:-:S04]  /*0300*/  IMAD R13, R3, UR5, R0 ;  /* 0x00000005030d7c24 */ /* 0x000fc8000f8e0200 */
[----:B0-----:R-:W-:-:S04]  /*0310*/  IMAD.WIDE R10, R13, 0x4, R10 ;  /* 0x000000040d0a7825 */ /* 0x001fc800078e020a */
[C---:B---3--:R-:W-:Y:S01]  /*0320*/  FADD R0, -R4.reuse, 1 ;  /* 0x3f80000004007421 */ /* 0x048fe20000000100 */
[----:B--2---:R-:W-:-:S04]  /*0330*/  FMUL R3, R4, R7 ;  /* 0x0000000704037220 */ /* 0x004fc80000400000 */
[----:B----4-:R-:W-:-:S05]  /*0340*/  FFMA R3, R0, R9, R3 ;  /* 0x0000000900037223 */ /* 0x010fca0000000003 */
[----:B------:R-:W-:Y:S01]  /*0350*/  STG.E desc[UR6][R10.64], R3 ;  /* 0x000000030a007986 */ /* 0x000fe2000c101906 */
[----:B------:R-:W-:Y:S05]  /*0360*/  EXIT ;  /* 0x000000000000794d */ /* 0x000fea0003800000 */
.L_x_1:
[----:B------:R-:W1:Y:S01]  /*0370*/  LDC.64 R4, c[0x0][0x380] ;  /* 0x0000e000ff047b82 */ /* 0x000e620000000a00 */
[----:B------:R-:W-:Y:S02]  /*0380*/  LOP3.LUT R6, RZ, R0, RZ, 0x33, !PT ;  /* 0x00000000ff067212 */ /* 0x000fe400078e33ff */
[----:B------:R-:W-:Y:S02]  /*0390*/  IADD3 R2, PT, PT, R3, UR4, RZ ;  /* 0x0000000403027c10 */ /* 0x000fe4000fffe0ff */
[----:B------:R-:W-:-:S05]  /*03a0*/  IADD3 R6, PT, PT, R6, UR5, RZ ;  /* 0x0000000506067c10 */ /* 0x000fca000fffe0ff */
[----:B------:R-:W-:Y:S02]  /*03b0*/  IMAD R13, R2, R13, R6 ;  /* 0x0000000d020d7224 */ /* 0x000fe400078e0206 */
[----:B------:R-:W2:Y:S02]  /*03c0*/  LDC.64 R6, c[0x0][0x388] ;  /* 0x0000e200ff067b82 */ /* 0x000ea40000000a00 */
[----:B-1----:R-:W-:-:S06]  /*03d0*/  IMAD.WIDE R4, R13, 0x4, R4 ;  /* 0x000000040d047825 */ /* 0x002fcc00078e0204 */
[----:B0-----:R-:W3:Y:S01]  /*03e0*/  LDG.E R5, desc[UR6][R4.64] ;  /* 0x0000000604057981 */ /* 0x001ee2000c1e1900 */
[----:B------:R-:W-:-:S04]  /*03f0*/  IMAD R3, R3, UR5, R0 ;  /* 0x0000000503037c24 */ /* 0x000fc8000f8e0200 */
[----:B--2---:R-:W-:-:S05]  /*0400*/  IMAD.WIDE R6, R3, 0x4, R6 ;  /* 0x0000000403067825 */ /* 0x004fca00078e0206 */
[----:B---3--:R-:W-:Y:S01]  /*0410*/  STG.E desc[UR6][R6.64], R5 ;  /* 0x0000000506007986 */ /* 0x008fe2000c101906 */
[----:B------:R-:W-:Y:S05]  /*0420*/  EXIT ;  /* 0x000000000000794d */ /* 0x000fea0003800000 */
.L_x_2:
[----:B------:R-:W-:-:S00]  /*0430*/  BRA `(.L_x_2) ;  /* 0xfffffffc00fc7947 */ /* 0x000fc0000383ffff */
[----:B------:R-:W-:-:S00]  /*0440*/  NOP ;  /* 0x0000000000007918 */ /* 0x000fc00000000000 */
        /* <DEDUP_REMOVED lines=11> */
.L_x_3:


//--------------------- .nv.shared.reserved.0     --------------------------
	.section	.nv.shared.reserved.0,"aw",@nobits
	.weak		__nv_reservedSMEM_offset_0_alias
	.size		__nv_reservedSMEM_offset_0_alias, 0, 64
	.other		__nv_reservedSMEM_offset_0_alias,@"STO_CUDA_RESERVED_SHARED STV_DEFAULT"
__nv_reservedSMEM_offset_0_alias:
	.zero		0
	.zero		64


//--------------------- .nv.constant0._Z15halftomo_kernelPfS_S_iii --------------------------
	.section	.nv.constant0._Z15halftomo_kernelPfS_S_iii,"a",@progbits
	.sectionflags	@""
	.align	4
.nv.constant0._Z15halftomo_kernelPfS_S_iii:
	.zero		932


//--------------------- SYMBOLS --------------------------

	.type		.nv.reservedSmem.offset0,@object
	.size		.nv.reservedSmem.offset0,0x4
